//
// Generated by NVIDIA NVVM Compiler
//
// Compiler Build ID: CL-36424714
// Cuda compilation tools, release 13.0, V13.0.88
// Based on NVVM 20.0.0
//

.version 9.0
.target sm_100
.address_size 64

	// .globl	_Z5v_sumPiS_S_

.visible .entry _Z5v_sumPiS_S_(
	.param .u64 .ptr .align 1 _Z5v_sumPiS_S__param_0,
	.param .u64 .ptr .align 1 _Z5v_sumPiS_S__param_1,
	.param .u64 .ptr .align 1 _Z5v_sumPiS_S__param_2
)
{
	.reg .pred 	%p<3>;
	.reg .b32 	%r<13>;
	.reg .b64 	%rd<11>;

	ld.param.u64 	%rd4, [_Z5v_sumPiS_S__param_0];
	ld.param.u64 	%rd5, [_Z5v_sumPiS_S__param_1];
	ld.param.u64 	%rd6, [_Z5v_sumPiS_S__param_2];
	mov.u32 	%r6, %ctaid.x;
	mov.u32 	%r1, %ntid.x;
	mov.u32 	%r7, %tid.x;
	mad.lo.s32 	%r12, %r6, %r1, %r7;
	setp.gt.s32 	%p1, %r12, 9;
	@%p1 bra 	$L__BB0_3;
	mov.u32 	%r8, %nctaid.x;
	mul.lo.s32 	%r3, %r1, %r8;
	cvta.to.global.u64 	%rd1, %rd4;
	cvta.to.global.u64 	%rd2, %rd5;
	cvta.to.global.u64 	%rd3, %rd6;
$L__BB0_2:
	mul.wide.s32 	%rd7, %r12, 4;
	add.s64 	%rd8, %rd1, %rd7;
	ld.global.u32 	%r9, [%rd8];
	add.s64 	%rd9, %rd2, %rd7;
	ld.global.u32 	%r10, [%rd9];
	add.s32 	%r11, %r10, %r9;
	add.s64 	%rd10, %rd3, %rd7;
	st.global.u32 	[%rd10], %r11;
	add.s32 	%r12, %r12, %r3;
	setp.lt.s32 	%p2, %r12, 10;
	@%p2 bra 	$L__BB0_2;
$L__BB0_3:
	ret;

}


// ===== COMPILED SASS (sm_100) =====

	.target	sm_100

	.elftype	@"ET_EXEC"


//--------------------- .note.nv.tkinfo           --------------------------
	.section	.note.nv.tkinfo,"",@"SHT_NOTE"
	.sectionflags	@"SHF_NOTE_NV_TKINFO"
	.tkinfo
        /*0018*/ 	.word	0x00000002
        /*0030*/ 	.string	""
        /*0030*/ 	.string	"ptxas"
        /*0030*/ 	.string	"Cuda compilation tools, release 13.0, V13.0.88"
        /*0030*/ 	.string	"Build cuda_13.0.r13.0/compiler.36424714_0"
        /*0030*/ 	.string	"-arch sm_100 -m 64 "



//--------------------- .note.nv.cuinfo           --------------------------
	.section	.note.nv.cuinfo,"",@"SHT_NOTE"
	.sectionflags	@"SHF_NOTE_NV_CUINFO"
        /*0018*/ 	.short	0x0002
        /*001a*/ 	.short	0x0064
        /*001c*/ 	.short	0x0082
	.zero		2


//--------------------- .nv.info                  --------------------------
	.section	.nv.info,"",@"SHT_CUDA_INFO"
	.align	4


	//----- nvinfo : EIATTR_REGCOUNT
	.align		4
        /*0000*/ 	.byte	0x04, 0x2f
        /*0002*/ 	.short	(.L_1 - .L_0)
	.align		4
.L_0:
        /*0004*/ 	.word	index@(_Z5v_sumPiS_S_)
        /*0008*/ 	.word	0x00000014


	//----- nvinfo : EIATTR_FRAME_SIZE
	.align		4
.L_1:
        /*000c*/ 	.byte	0x04, 0x11
        /*000e*/ 	.short	(.L_3 - .L_2)
	.align		4
.L_2:
        /*0010*/ 	.word	index@(_Z5v_sumPiS_S_)
        /*0014*/ 	.word	0x00000000


	//----- nvinfo : EIATTR_MIN_STACK_SIZE
	.align		4
.L_3:
        /*0018*/ 	.byte	0x04, 0x12
        /*001a*/ 	.short	(.L_5 - .L_4)
	.align		4
.L_4:
        /*001c*/ 	.word	index@(_Z5v_sumPiS_S_)
        /*0020*/ 	.word	0x00000000
.L_5:


//--------------------- .nv.compat                --------------------------
	.section	.nv.compat,"",@"SHT_CUDA_COMPAT_INFO"
	.align	4
        /*0000*/ 	.byte	0x02, 0x09, 0x00, 0x00, 0x02, 0x02, 0x01, 0x00, 0x02, 0x05, 0x05, 0x00, 0x03, 0x07, 0x01, 0x01
        /*0010*/ 	.byte	0x02, 0x03, 0x00, 0x00, 0x02, 0x06, 0x01, 0x00, 0x04, 0x0b, 0x08, 0x00, 0x09, 0x00, 0x00, 0x00
        /*0020*/ 	.byte	0x00, 0x00, 0x00, 0x00


//--------------------- .nv.info._Z5v_sumPiS_S_   --------------------------
	.section	.nv.info._Z5v_sumPiS_S_,"",@"SHT_CUDA_INFO"
	.sectionflags	@""
	.align	4


	//----- nvinfo : EIATTR_CUDA_API_VERSION
	.align		4
        /*0000*/ 	.byte	0x04, 0x37
        /*0002*/ 	.short	(.L_7 - .L_6)
.L_6:
        /*0004*/ 	.word	0x00000082


	//----- nvinfo : EIATTR_KPARAM_INFO
	.align		4
.L_7:
        /*0008*/ 	.byte	0x04, 0x17
        /*000a*/ 	.short	(.L_9 - .L_8)
.L_8:
        /*000c*/ 	.word	0x00000000
        /*0010*/ 	.short	0x0002
        /*0012*/ 	.short	0x0010
        /*0014*/ 	.byte	0x00, 0xf5, 0x21, 0x00


	//----- nvinfo : EIATTR_KPARAM_INFO
	.align		4
.L_9:
        /*0018*/ 	.byte	0x04, 0x17
        /*001a*/ 	.short	(.L_11 - .L_10)
.L_10:
        /*001c*/ 	.word	0x00000000
        /*0020*/ 	.short	0x0001
        /*0022*/ 	.short	0x0008
        /*0024*/ 	.byte	0x00, 0xf5, 0x21, 0x00


	//----- nvinfo : EIATTR_KPARAM_INFO
	.align		4
.L_11:
        /*0028*/ 	.byte	0x04, 0x17
        /*002a*/ 	.short	(.L_13 - .L_12)
.L_12:
        /*002c*/ 	.word	0x00000000
        /*0030*/ 	.short	0x0000
        /*0032*/ 	.short	0x0000
        /*0034*/ 	.byte	0x00, 0xf5, 0x21, 0x00


	//----- nvinfo : EIATTR_SPARSE_MMA_MASK
	.align		4
.L_13:
        /*0038*/ 	.byte	0x03, 0x50
        /*003a*/ 	.short	0x0000


	//----- nvinfo : EIATTR_MAXREG_COUNT
	.align		4
        /*003c*/ 	.byte	0x03, 0x1b
        /*003e*/ 	.short	0x00ff


	//----- nvinfo : EIATTR_MERCURY_ISA_VERSION
	.align		4
        /*0040*/ 	.byte	0x03, 0x5f
        /*0042*/ 	.short	0x0101


	//----- nvinfo : EIATTR_VRC_CTA_INIT_COUNT
	.align		4
        /*0044*/ 	.byte	0x02, 0x4a
	.zero		1
	.zero		1


	//----- nvinfo : EIATTR_EXIT_INSTR_OFFSETS
	.align		4
        /*0048*/ 	.byte	0x04, 0x1c
        /*004a*/ 	.short	(.L_15 - .L_14)


	//   ....[0]....
.L_14:
        /*004c*/ 	.word	0x00000060


	//   ....[1]....
        /*0050*/ 	.word	0x00000170


	//----- nvinfo : EIATTR_CRS_STACK_SIZE
	.align		4
.L_15:
        /*0054*/ 	.byte	0x04, 0x1e
        /*0056*/ 	.short	(.L_17 - .L_16)
.L_16:
        /*0058*/ 	.word	0x00000000


	//----- nvinfo : EIATTR_CBANK_PARAM_SIZE
	.align		4
.L_17:
        /*005c*/ 	.byte	0x03, 0x19
        /*005e*/ 	.short	0x0018


	//----- nvinfo : EIATTR_PARAM_CBANK
	.align		4
        /*0060*/ 	.byte	0x04, 0x0a
        /*0062*/ 	.short	(.L_19 - .L_18)
	.align		4
.L_18:
        /*0064*/ 	.word	index@(.nv.constant0._Z5v_sumPiS_S_)
        /*0068*/ 	.short	0x0380
        /*006a*/ 	.short	0x0018


	//----- nvinfo : EIATTR_SW_WAR
	.align		4
.L_19:
        /*006c*/ 	.byte	0x04, 0x36
        /*006e*/ 	.short	(.L_21 - .L_20)
.L_20:
        /*0070*/ 	.word	0x00000008
.L_21:


//--------------------- .nv.callgraph             --------------------------
	.section	.nv.callgraph,"",@"SHT_CUDA_CALLGRAPH"
	.align	4
	.sectionentsize	8
	.align		4
        /*0000*/ 	.word	0x00000000
	.align		4
        /*0004*/ 	.word	0xffffffff
	.align		4
        /*0008*/ 	.word	0x00000000
	.align		4
        /*000c*/ 	.word	0xfffffffe
	.align		4
        /*0010*/ 	.word	0x00000000
	.align		4
        /*0014*/ 	.word	0xfffffffd
	.align		4
        /*0018*/ 	.word	0x00000000
	.align		4
        /*001c*/ 	.word	0xfffffffc


//--------------------- .text._Z5v_sumPiS_S_      --------------------------
	.section	.text._Z5v_sumPiS_S_,"ax",@progbits
	.align	128
        .global         _Z5v_sumPiS_S_
        .type           _Z5v_sumPiS_S_,@function
        .size           _Z5v_sumPiS_S_,(.L_x_2 - _Z5v_sumPiS_S_)
        .other          _Z5v_sumPiS_S_,@"STO_CUDA_ENTRY STV_DEFAULT"
_Z5v_sumPiS_S_:
.text._Z5v_sumPiS_S_:
[----:B------:R-:W-:Y:S01]  /*0000*/  LDC R1, c[0x0][0x37c] ;  /* 0x0000df00ff017b82 */ /* 0x000fe20000000800 */
[----:B------:R-:W0:Y:S07]  /*0010*/  S2R R0, SR_TID.X ;  /* 0x0000000000007919 */ /* 0x000e2e0000002100 */
[----:B------:R-:W0:Y:S08]  /*0020*/  S2UR UR4, SR_CTAID.X ;  /* 0x00000000000479c3 */ /* 0x000e300000002500 */
[----:B------:R-:W0:Y:S02]  /*0030*/  LDC R15, c[0x0][0x360] ;  /* 0x0000d800ff0f7b82 */ /* 0x000e240000000800 */
[----:B0-----:R-:W-:-:S05]  /*0040*/  IMAD R0, R15, UR4, R0 ;  /* 0x000000040f007c24 */ /* 0x001fca000f8e0200 */
[----:B------:R-:W-:-:S13]  /*0050*/  ISETP.GT.AND P0, PT, R0, 0x9, PT ;  /* 0x000000090000780c */ /* 0x000fda0003f04270 */
[----:B------:R-:W-:Y:S05]  /*0060*/  @P0 EXIT ;  /* 0x000000000000094d */ /* 0x000fea0003800000 */
[----:B------:R-:W0:Y:S01]  /*0070*/  LDC.64 R12, c[0x0][0x390] ;  /* 0x0000e400ff0c7b82 */ /* 0x000e220000000a00 */
[----:B------:R-:W1:Y:S01]  /*0080*/  LDCU UR4, c[0x0][0x370] ;  /* 0x00006e00ff0477ac */ /* 0x000e620008000800 */
[----:B------:R-:W2:Y:S06]  /*0090*/  LDCU.64 UR6, c[0x0][0x358] ;  /* 0x00006b00ff0677ac */ /* 0x000eac0008000a00 */
[----:B------:R-:W3:Y:S08]  /*00a0*/  LDC.64 R8, c[0x0][0x380] ;  /* 0x0000e000ff087b82 */ /* 0x000ef00000000a00 */
[----:B------:R-:W4:Y:S01]  /*00b0*/  LDC.64 R10, c[0x0][0x388] ;  /* 0x0000e200ff0a7b82 */ /* 0x000f220000000a00 */
[----:B-1----:R-:W-:-:S07]  /*00c0*/  IMAD R15, R15, UR4, RZ ;  /* 0x000000040f0f7c24 */ /* 0x002fce000f8e02ff */
.L_x_0:
[----:B---3--:R-:W-:-:S04]  /*00d0*/  IMAD.WIDE R2, R0, 0x4, R8 ;  /* 0x0000000400027825 */ /* 0x008fc800078e0208 */
[C---:B----4-:R-:W-:Y:S02]  /*00e0*/  IMAD.WIDE R4, R0.reuse, 0x4, R10 ;  /* 0x0000000400047825 */ /* 0x050fe400078e020a */
[----:B--2---:R-:W2:Y:S04]  /*00f0*/  LDG.E R2, desc[UR6][R2.64] ;  /* 0x0000000602027981 */ /* 0x004ea8000c1e1900 */
[----:B------:R-:W2:Y:S01]  /*0100*/  LDG.E R5, desc[UR6][R4.64] ;  /* 0x0000000604057981 */ /* 0x000ea2000c1e1900 */
[----:B01----:R-:W-:Y:S01]  /*0110*/  IMAD.WIDE R6, R0, 0x4, R12 ;  /* 0x0000000400067825 */ /* 0x003fe200078e020c */
[----:B------:R-:W-:-:S04]  /*0120*/  IADD3 R0, PT, PT, R15, R0, RZ ;  /* 0x000000000f007210 */ /* 0x000fc80007ffe0ff */
[----:B------:R-:W-:Y:S02]  /*0130*/  ISETP.GE.AND P0, PT, R0, 0xa, PT ;  /* 0x0000000a0000780c */ /* 0x000fe40003f06270 */
[----:B--2---:R-:W-:-:S05]  /*0140*/  IADD3 R17, PT, PT, R2, R5, RZ ;  /* 0x0000000502117210 */ /* 0x004fca0007ffe0ff */
[----:B------:R1:W-:Y:S06]  /*0150*/  STG.E desc[UR6][R6.64], R17 ;  /* 0x0000001106007986 */ /* 0x0003ec000c101906 */
[----:B------:R-:W-:Y:S05]  /*0160*/  @!P0 BRA `(.L_x_0) ;  /* 0xfffffffc00d88947 */ /* 0x000fea000383ffff */
[----:B------:R-:W-:Y:S05]  /*0170*/  EXIT ;  /* 0x000000000000794d */ /* 0x000fea0003800000 */
.L_x_1:
[----:B------:R-:W-:-:S00]  /*0180*/  BRA `(.L_x_1) ;  /* 0xfffffffc00fc7947 */ /* 0x000fc0000383ffff */
[----:B------:R-:W-:-:S00]  /*0190*/  NOP ;  /* 0x0000000000007918 */ /* 0x000fc00000000000 */
        /* <DEDUP_REMOVED lines=14> */
.L_x_2:


//--------------------- .nv.shared.reserved.0     --------------------------
	.section	.nv.shared.reserved.0,"aw",@nobits
	.weak		__nv_reservedSMEM_offset_0_alias
	.size		__nv_reservedSMEM_offset_0_alias, 0, 64
	.other		__nv_reservedSMEM_offset_0_alias,@"STO_CUDA_RESERVED_SHARED STV_DEFAULT"
__nv_reservedSMEM_offset_0_alias:
	.zero		0
	.zero		64


//--------------------- .nv.constant0._Z5v_sumPiS_S_ --------------------------
	.section	.nv.constant0._Z5v_sumPiS_S_,"a",@progbits
	.sectionflags	@""
	.align	4
.nv.constant0._Z5v_sumPiS_S_:
	.zero		920


//--------------------- SYMBOLS --------------------------

	.type		.nv.reservedSmem.offset0,@object
	.size		.nv.reservedSmem.offset0,0x4
